//
// Generated by NVIDIA NVVM Compiler
//
// Compiler Build ID: CL-36424714
// Cuda compilation tools, release 13.0, V13.0.88
// Based on NVVM 20.0.0
//

.version 9.0
.target sm_100
.address_size 64

	// .globl	_Z8reduce4APfS_
// _ZZ8reduce4APfS_E7s_input has been demoted

.visible .entry _Z8reduce4APfS_(
	.param .u64 .ptr .align 1 _Z8reduce4APfS__param_0,
	.param .u64 .ptr .align 1 _Z8reduce4APfS__param_1
)
{
	.reg .pred 	%p<5>;
	.reg .b32 	%r<14>;
	.reg .b32 	%f<8>;
	.reg .b64 	%rd<13>;
	// demoted variable
	.shared .align 4 .b8 _ZZ8reduce4APfS_E7s_input[1024];
	ld.param.u64 	%rd2, [_Z8reduce4APfS__param_0];
	ld.param.u64 	%rd1, [_Z8reduce4APfS__param_1];
	cvta.to.global.u64 	%rd3, %rd2;
	mov.u32 	%r1, %ctaid.x;
	mov.u32 	%r13, %ntid.x;
	mul.lo.s32 	%r7, %r13, %r1;
	shl.b32 	%r8, %r7, 1;
	mul.wide.u32 	%rd4, %r8, 4;
	add.s64 	%rd5, %rd3, %rd4;
	mov.u32 	%r3, %tid.x;
	mul.wide.u32 	%rd6, %r3, 4;
	add.s64 	%rd7, %rd5, %rd6;
	ld.global.f32 	%f1, [%rd7];
	mul.wide.s32 	%rd8, %r13, 4;
	add.s64 	%rd9, %rd7, %rd8;
	ld.global.f32 	%f2, [%rd9];
	add.f32 	%f3, %f1, %f2;
	shl.b32 	%r9, %r3, 2;
	mov.u32 	%r10, _ZZ8reduce4APfS_E7s_input;
	add.s32 	%r4, %r10, %r9;
	st.shared.f32 	[%r4], %f3;
	bar.sync 	0;
	setp.lt.u32 	%p1, %r13, 2;
	@%p1 bra 	$L__BB0_4;
$L__BB0_1:
	shr.u32 	%r6, %r13, 1;
	setp.ge.u32 	%p2, %r3, %r6;
	@%p2 bra 	$L__BB0_3;
	shl.b32 	%r11, %r6, 2;
	add.s32 	%r12, %r4, %r11;
	ld.shared.f32 	%f4, [%r12];
	ld.shared.f32 	%f5, [%r4];
	add.f32 	%f6, %f4, %f5;
	st.shared.f32 	[%r4], %f6;
$L__BB0_3:
	bar.sync 	0;
	setp.gt.u32 	%p3, %r13, 3;
	mov.u32 	%r13, %r6;
	@%p3 bra 	$L__BB0_1;
$L__BB0_4:
	setp.ne.s32 	%p4, %r3, 0;
	@%p4 bra 	$L__BB0_6;
	ld.shared.f32 	%f7, [_ZZ8reduce4APfS_E7s_input];
	cvta.to.global.u64 	%rd10, %rd1;
	mul.wide.u32 	%rd11, %r1, 4;
	add.s64 	%rd12, %rd10, %rd11;
	st.global.f32 	[%rd12], %f7;
$L__BB0_6:
	ret;

}


// ===== COMPILED SASS (sm_100) =====

	.target	sm_100

	.elftype	@"ET_EXEC"


//--------------------- .note.nv.tkinfo           --------------------------
	.section	.note.nv.tkinfo,"",@"SHT_NOTE"
	.sectionflags	@"SHF_NOTE_NV_TKINFO"
	.tkinfo
        /*0018*/ 	.word	0x00000002
        /*0030*/ 	.string	""
        /*0030*/ 	.string	"ptxas"
        /*0030*/ 	.string	"Cuda compilation tools, release 13.0, V13.0.88"
        /*0030*/ 	.string	"Build cuda_13.0.r13.0/compiler.36424714_0"
        /*0030*/ 	.string	"-arch sm_100 -m 64 "



//--------------------- .note.nv.cuinfo           --------------------------
	.section	.note.nv.cuinfo,"",@"SHT_NOTE"
	.sectionflags	@"SHF_NOTE_NV_CUINFO"
        /*0018*/ 	.short	0x0002
        /*001a*/ 	.short	0x0064
        /*001c*/ 	.short	0x0082
	.zero		2


//--------------------- .nv.info                  --------------------------
	.section	.nv.info,"",@"SHT_CUDA_INFO"
	.align	4


	//----- nvinfo : EIATTR_REGCOUNT
	.align		4
        /*0000*/ 	.byte	0x04, 0x2f
        /*0002*/ 	.short	(.L_1 - .L_0)
	.align		4
.L_0:
        /*0004*/ 	.word	index@(_Z8reduce4APfS_)
        /*0008*/ 	.word	0x0000000e


	//----- nvinfo : EIATTR_FRAME_SIZE
	.align		4
.L_1:
        /*000c*/ 	.byte	0x04, 0x11
        /*000e*/ 	.short	(.L_3 - .L_2)
	.align		4
.L_2:
        /*0010*/ 	.word	index@(_Z8reduce4APfS_)
        /*0014*/ 	.word	0x00000000


	//----- nvinfo : EIATTR_MIN_STACK_SIZE
	.align		4
.L_3:
        /*0018*/ 	.byte	0x04, 0x12
        /*001a*/ 	.short	(.L_5 - .L_4)
	.align		4
.L_4:
        /*001c*/ 	.word	index@(_Z8reduce4APfS_)
        /*0020*/ 	.word	0x00000000
.L_5:


//--------------------- .nv.compat                --------------------------
	.section	.nv.compat,"",@"SHT_CUDA_COMPAT_INFO"
	.align	4
        /*0000*/ 	.byte	0x02, 0x09, 0x00, 0x00, 0x02, 0x02, 0x01, 0x00, 0x02, 0x05, 0x05, 0x00, 0x03, 0x07, 0x01, 0x01
        /*0010*/ 	.byte	0x02, 0x03, 0x00, 0x00, 0x02, 0x06, 0x01, 0x00, 0x04, 0x0b, 0x08, 0x00, 0x09, 0x00, 0x00, 0x00
        /*0020*/ 	.byte	0x00, 0x00, 0x00, 0x00


//--------------------- .nv.info._Z8reduce4APfS_  --------------------------
	.section	.nv.info._Z8reduce4APfS_,"",@"SHT_CUDA_INFO"
	.sectionflags	@""
	.align	4


	//----- nvinfo : EIATTR_CUDA_API_VERSION
	.align		4
        /*0000*/ 	.byte	0x04, 0x37
        /*0002*/ 	.short	(.L_7 - .L_6)
.L_6:
        /*0004*/ 	.word	0x00000082


	//----- nvinfo : EIATTR_KPARAM_INFO
	.align		4
.L_7:
        /*0008*/ 	.byte	0x04, 0x17
        /*000a*/ 	.short	(.L_9 - .L_8)
.L_8:
        /*000c*/ 	.word	0x00000000
        /*0010*/ 	.short	0x0001
        /*0012*/ 	.short	0x0008
        /*0014*/ 	.byte	0x00, 0xf5, 0x21, 0x00


	//----- nvinfo : EIATTR_KPARAM_INFO
	.align		4
.L_9:
        /*0018*/ 	.byte	0x04, 0x17
        /*001a*/ 	.short	(.L_11 - .L_10)
.L_10:
        /*001c*/ 	.word	0x00000000
        /*0020*/ 	.short	0x0000
        /*0022*/ 	.short	0x0000
        /*0024*/ 	.byte	0x00, 0xf5, 0x21, 0x00


	//----- nvinfo : EIATTR_SPARSE_MMA_MASK
	.align		4
.L_11:
        /*0028*/ 	.byte	0x03, 0x50
        /*002a*/ 	.short	0x0000


	//----- nvinfo : EIATTR_MAXREG_COUNT
	.align		4
        /*002c*/ 	.byte	0x03, 0x1b
        /*002e*/ 	.short	0x00ff


	//----- nvinfo : EIATTR_NUM_BARRIERS
	.align		4
        /*0030*/ 	.byte	0x02, 0x4c
        /*0032*/ 	.byte	0x01
	.zero		1


	//----- nvinfo : EIATTR_MERCURY_ISA_VERSION
	.align		4
        /*0034*/ 	.byte	0x03, 0x5f
        /*0036*/ 	.short	0x0101


	//----- nvinfo : EIATTR_VRC_CTA_INIT_COUNT
	.align		4
        /*0038*/ 	.byte	0x02, 0x4a
	.zero		1
	.zero		1


	//----- nvinfo : EIATTR_EXIT_INSTR_OFFSETS
	.align		4
        /*003c*/ 	.byte	0x04, 0x1c
        /*003e*/ 	.short	(.L_13 - .L_12)


	//   ....[0]....
.L_12:
        /*0040*/ 	.word	0x00000230


	//   ....[1]....
        /*0044*/ 	.word	0x000002b0


	//----- nvinfo : EIATTR_CBANK_PARAM_SIZE
	.align		4
.L_13:
        /*0048*/ 	.byte	0x03, 0x19
        /*004a*/ 	.short	0x0010


	//----- nvinfo : EIATTR_PARAM_CBANK
	.align		4
        /*004c*/ 	.byte	0x04, 0x0a
        /*004e*/ 	.short	(.L_15 - .L_14)
	.align		4
.L_14:
        /*0050*/ 	.word	index@(.nv.constant0._Z8reduce4APfS_)
        /*0054*/ 	.short	0x0380
        /*0056*/ 	.short	0x0010


	//----- nvinfo : EIATTR_SW_WAR
	.align		4
.L_15:
        /*0058*/ 	.byte	0x04, 0x36
        /*005a*/ 	.short	(.L_17 - .L_16)
.L_16:
        /*005c*/ 	.word	0x00000008
.L_17:


//--------------------- .nv.callgraph             --------------------------
	.section	.nv.callgraph,"",@"SHT_CUDA_CALLGRAPH"
	.align	4
	.sectionentsize	8
	.align		4
        /*0000*/ 	.word	0x00000000
	.align		4
        /*0004*/ 	.word	0xffffffff
	.align		4
        /*0008*/ 	.word	0x00000000
	.align		4
        /*000c*/ 	.word	0xfffffffe
	.align		4
        /*0010*/ 	.word	0x00000000
	.align		4
        /*0014*/ 	.word	0xfffffffd
	.align		4
        /*0018*/ 	.word	0x00000000
	.align		4
        /*001c*/ 	.word	0xfffffffc


//--------------------- .text._Z8reduce4APfS_     --------------------------
	.section	.text._Z8reduce4APfS_,"ax",@progbits
	.align	128
        .global         _Z8reduce4APfS_
        .type           _Z8reduce4APfS_,@function
        .size           _Z8reduce4APfS_,(.L_x_3 - _Z8reduce4APfS_)
        .other          _Z8reduce4APfS_,@"STO_CUDA_ENTRY STV_DEFAULT"
_Z8reduce4APfS_:
.text._Z8reduce4APfS_:
[----:B------:R-:W-:Y:S01]  /*0000*/  LDC R1, c[0x0][0x37c] ;  /* 0x0000df00ff017b82 */ /* 0x000fe20000000800 */
[----:B------:R-:W0:Y:S07]  /*0010*/  S2R R9, SR_CTAID.X ;  /* 0x0000000000097919 */ /* 0x000e2e0000002500 */
[----:B------:R-:W0:Y:S01]  /*0020*/  LDC R6, c[0x0][0x360] ;  /* 0x0000d800ff067b82 */ /* 0x000e220000000800 */
[----:B------:R-:W1:Y:S01]  /*0030*/  LDCU.64 UR6, c[0x0][0x358] ;  /* 0x00006b00ff0677ac */ /* 0x000e620008000a00 */
[----:B------:R-:W2:Y:S06]  /*0040*/  S2R R11, SR_TID.X ;  /* 0x00000000000b7919 */ /* 0x000eac0000002100 */
[----:B------:R-:W3:Y:S01]  /*0050*/  LDC.64 R2, c[0x0][0x380] ;  /* 0x0000e000ff027b82 */ /* 0x000ee20000000a00 */
[----:B0-----:R-:W-:-:S05]  /*0060*/  IMAD R0, R9, R6, RZ ;  /* 0x0000000609007224 */ /* 0x001fca00078e02ff */
[----:B------:R-:W-:-:S05]  /*0070*/  SHF.L.U32 R5, R0, 0x1, RZ ;  /* 0x0000000100057819 */ /* 0x000fca00000006ff */
[----:B---3--:R-:W-:-:S04]  /*0080*/  IMAD.WIDE.U32 R2, R5, 0x4, R2 ;  /* 0x0000000405027825 */ /* 0x008fc800078e0002 */
[----:B--2---:R-:W-:-:S04]  /*0090*/  IMAD.WIDE.U32 R2, R11, 0x4, R2 ;  /* 0x000000040b027825 */ /* 0x004fc800078e0002 */
[C---:B------:R-:W-:Y:S02]  /*00a0*/  IMAD.WIDE R4, R6.reuse, 0x4, R2 ;  /* 0x0000000406047825 */ /* 0x040fe400078e0202 */
[----:B-1----:R-:W2:Y:S04]  /*00b0*/  LDG.E R2, desc[UR6][R2.64] ;  /* 0x0000000602027981 */ /* 0x002ea8000c1e1900 */
[----:B------:R-:W2:Y:S01]  /*00c0*/  LDG.E R5, desc[UR6][R4.64] ;  /* 0x0000000604057981 */ /* 0x000ea2000c1e1900 */
[----:B------:R-:W0:Y:S01]  /*00d0*/  S2UR UR5, SR_CgaCtaId ;  /* 0x00000000000579c3 */ /* 0x000e220000008800 */
[----:B------:R-:W-:Y:S01]  /*00e0*/  UMOV UR4, 0x400 ;  /* 0x0000040000047882 */ /* 0x000fe20000000000 */
[----:B------:R-:W-:Y:S02]  /*00f0*/  ISETP.GE.U32.AND P1, PT, R6, 0x2, PT ;  /* 0x000000020600780c */ /* 0x000fe40003f26070 */
[----:B------:R-:W-:Y:S01]  /*0100*/  ISETP.NE.AND P0, PT, R11, RZ, PT ;  /* 0x000000ff0b00720c */ /* 0x000fe20003f05270 */
[----:B0-----:R-:W-:-:S06]  /*0110*/  ULEA UR4, UR5, UR4, 0x18 ;  /* 0x0000000405047291 */ /* 0x001fcc000f8ec0ff */
[----:B------:R-:W-:Y:S01]  /*0120*/  LEA R7, R11, UR4, 0x2 ;  /* 0x000000040b077c11 */ /* 0x000fe2000f8e10ff */
[----:B--2---:R-:W-:-:S05]  /*0130*/  FADD R0, R2, R5 ;  /* 0x0000000502007221 */ /* 0x004fca0000000000 */
[----:B------:R0:W-:Y:S01]  /*0140*/  STS [R7], R0 ;  /* 0x0000000007007388 */ /* 0x0001e20000000800 */
[----:B------:R-:W-:Y:S06]  /*0150*/  BAR.SYNC.DEFER_BLOCKING 0x0 ;  /* 0x0000000000007b1d */ /* 0x000fec0000010000 */
[----:B------:R-:W-:Y:S05]  /*0160*/  @!P1 BRA `(.L_x_0) ;  /* 0x0000000000309947 */ /* 0x000fea0003800000 */
[----:B0-----:R-:W-:-:S07]  /*0170*/  MOV R0, R6 ;  /* 0x0000000600007202 */ /* 0x001fce0000000f00 */
.L_x_1:
[----:B------:R-:W-:-:S04]  /*0180*/  SHF.R.U32.HI R6, RZ, 0x1, R0 ;  /* 0x00000001ff067819 */ /* 0x000fc80000011600 */
[----:B------:R-:W-:-:S13]  /*0190*/  ISETP.GE.U32.AND P1, PT, R11, R6, PT ;  /* 0x000000060b00720c */ /* 0x000fda0003f26070 */
[----:B------:R-:W-:Y:S01]  /*01a0*/  @!P1 LEA R2, R6, R7, 0x2 ;  /* 0x0000000706029211 */ /* 0x000fe200078e10ff */
[----:B------:R-:W-:Y:S05]  /*01b0*/  @!P1 LDS R3, [R7] ;  /* 0x0000000007039984 */ /* 0x000fea0000000800 */
[----:B------:R-:W0:Y:S02]  /*01c0*/  @!P1 LDS R2, [R2] ;  /* 0x0000000002029984 */ /* 0x000e240000000800 */
[----:B0-----:R-:W-:-:S05]  /*01d0*/  @!P1 FADD R4, R2, R3 ;  /* 0x0000000302049221 */ /* 0x001fca0000000000 */
[----:B------:R1:W-:Y:S01]  /*01e0*/  @!P1 STS [R7], R4 ;  /* 0x0000000407009388 */ /* 0x0003e20000000800 */
[----:B------:R-:W-:Y:S01]  /*01f0*/  BAR.SYNC.DEFER_BLOCKING 0x0 ;  /* 0x0000000000007b1d */ /* 0x000fe20000010000 */
[----:B------:R-:W-:Y:S02]  /*0200*/  ISETP.GT.U32.AND P1, PT, R0, 0x3, PT ;  /* 0x000000030000780c */ /* 0x000fe40003f24070 */
[----:B------:R-:W-:-:S11]  /*0210*/  MOV R0, R6 ;  /* 0x0000000600007202 */ /* 0x000fd60000000f00 */
[----:B-1----:R-:W-:Y:S05]  /*0220*/  @P1 BRA `(.L_x_1) ;  /* 0xfffffffc00d41947 */ /* 0x002fea000383ffff */
.L_x_0:
[----:B------:R-:W-:Y:S05]  /*0230*/  @P0 EXIT ;  /* 0x000000000000094d */ /* 0x000fea0003800000 */
[----:B------:R-:W1:Y:S01]  /*0240*/  S2UR UR5, SR_CgaCtaId ;  /* 0x00000000000579c3 */ /* 0x000e620000008800 */
[----:B------:R-:W-:-:S07]  /*0250*/  UMOV UR4, 0x400 ;  /* 0x0000040000047882 */ /* 0x000fce0000000000 */
[----:B------:R-:W2:Y:S01]  /*0260*/  LDC.64 R2, c[0x0][0x388] ;  /* 0x0000e200ff027b82 */ /* 0x000ea20000000a00 */
[----:B-1----:R-:W-:Y:S01]  /*0270*/  ULEA UR4, UR5, UR4, 0x18 ;  /* 0x0000000405047291 */ /* 0x002fe2000f8ec0ff */
[----:B--2---:R-:W-:-:S08]  /*0280*/  IMAD.WIDE.U32 R2, R9, 0x4, R2 ;  /* 0x0000000409027825 */ /* 0x004fd000078e0002 */
[----:B------:R-:W1:Y:S04]  /*0290*/  LDS R5, [UR4] ;  /* 0x00000004ff057984 */ /* 0x000e680008000800 */
[----:B-1----:R-:W-:Y:S01]  /*02a0*/  STG.E desc[UR6][R2.64], R5 ;  /* 0x0000000502007986 */ /* 0x002fe2000c101906 */
[----:B------:R-:W-:Y:S05]  /*02b0*/  EXIT ;  /* 0x000000000000794d */ /* 0x000fea0003800000 */
.L_x_2:
[----:B------:R-:W-:-:S00]  /*02c0*/  BRA `(.L_x_2) ;  /* 0xfffffffc00fc7947 */ /* 0x000fc0000383ffff */
[----:B------:R-:W-:-:S00]  /*02d0*/  NOP ;  /* 0x0000000000007918 */ /* 0x000fc00000000000 */
        /* <DEDUP_REMOVED lines=10> */
.L_x_3:


//--------------------- .nv.shared._Z8reduce4APfS_ --------------------------
	.section	.nv.shared._Z8reduce4APfS_,"aw",@nobits
	.sectionflags	@""
	.align	4
.nv.shared._Z8reduce4APfS_:
	.zero		2048


//--------------------- .nv.shared.reserved.0     --------------------------
	.section	.nv.shared.reserved.0,"aw",@nobits
	.weak		__nv_reservedSMEM_offset_0_alias
	.size		__nv_reservedSMEM_offset_0_alias, 0, 64
	.other		__nv_reservedSMEM_offset_0_alias,@"STO_CUDA_RESERVED_SHARED STV_DEFAULT"
__nv_reservedSMEM_offset_0_alias:
	.zero		0
	.zero		64


//--------------------- .nv.constant0._Z8reduce4APfS_ --------------------------
	.section	.nv.constant0._Z8reduce4APfS_,"a",@progbits
	.sectionflags	@""
	.align	4
.nv.constant0._Z8reduce4APfS_:
	.zero		912


//--------------------- SYMBOLS --------------------------

	.type		.nv.reservedSmem.offset0,@object
	.size		.nv.reservedSmem.offset0,0x4
	.type		.nv.reservedSmem.cap,@object
	.size		.nv.reservedSmem.cap,0x4
